//
// Generated by NVIDIA NVVM Compiler
//
// Compiler Build ID: CL-36424714
// Cuda compilation tools, release 13.0, V13.0.88
// Based on NVVM 20.0.0
//

.version 9.0
.target sm_100
.address_size 64

	// .globl	_Z9map_framev

.visible .entry _Z9map_framev()
{


	ret;

}


// ===== COMPILED SASS (sm_100) =====

	.target	sm_100

	.elftype	@"ET_EXEC"


//--------------------- .note.nv.tkinfo           --------------------------
	.section	.note.nv.tkinfo,"",@"SHT_NOTE"
	.sectionflags	@"SHF_NOTE_NV_TKINFO"
	.tkinfo
        /*0018*/ 	.word	0x00000002
        /*0030*/ 	.string	""
        /*0030*/ 	.string	"ptxas"
        /*0030*/ 	.string	"Cuda compilation tools, release 13.0, V13.0.88"
        /*0030*/ 	.string	"Build cuda_13.0.r13.0/compiler.36424714_0"
        /*0030*/ 	.string	"-arch sm_100 -m 64 "



//--------------------- .note.nv.cuinfo           --------------------------
	.section	.note.nv.cuinfo,"",@"SHT_NOTE"
	.sectionflags	@"SHF_NOTE_NV_CUINFO"
        /*0018*/ 	.short	0x0002
        /*001a*/ 	.short	0x0064
        /*001c*/ 	.short	0x0082
	.zero		2


//--------------------- .nv.info                  --------------------------
	.section	.nv.info,"",@"SHT_CUDA_INFO"
	.align	4


	//----- nvinfo : EIATTR_REGCOUNT
	.align		4
        /*0000*/ 	.byte	0x04, 0x2f
        /*0002*/ 	.short	(.L_1 - .L_0)
	.align		4
.L_0:
        /*0004*/ 	.word	index@(_Z9map_framev)
        /*0008*/ 	.word	0x00000004


	//----- nvinfo : EIATTR_FRAME_SIZE
	.align		4
.L_1:
        /*000c*/ 	.byte	0x04, 0x11
        /*000e*/ 	.short	(.L_3 - .L_2)
	.align		4
.L_2:
        /*0010*/ 	.word	index@(_Z9map_framev)
        /*0014*/ 	.word	0x00000000


	//----- nvinfo : EIATTR_MIN_STACK_SIZE
	.align		4
.L_3:
        /*0018*/ 	.byte	0x04, 0x12
        /*001a*/ 	.short	(.L_5 - .L_4)
	.align		4
.L_4:
        /*001c*/ 	.word	index@(_Z9map_framev)
        /*0020*/ 	.word	0x00000000
.L_5:


//--------------------- .nv.compat                --------------------------
	.section	.nv.compat,"",@"SHT_CUDA_COMPAT_INFO"
	.align	4
        /*0000*/ 	.byte	0x02, 0x09, 0x00, 0x00, 0x02, 0x02, 0x01, 0x00, 0x02, 0x05, 0x05, 0x00, 0x03, 0x07, 0x01, 0x01
        /*0010*/ 	.byte	0x02, 0x03, 0x00, 0x00, 0x02, 0x06, 0x01, 0x00, 0x04, 0x0b, 0x08, 0x00, 0x09, 0x00, 0x00, 0x00
        /*0020*/ 	.byte	0x00, 0x00, 0x00, 0x00


//--------------------- .nv.info._Z9map_framev    --------------------------
	.section	.nv.info._Z9map_framev,"",@"SHT_CUDA_INFO"
	.sectionflags	@""
	.align	4


	//----- nvinfo : EIATTR_CUDA_API_VERSION
	.align		4
        /*0000*/ 	.byte	0x04, 0x37
        /*0002*/ 	.short	(.L_7 - .L_6)
.L_6:
        /*0004*/ 	.word	0x00000082


	//----- nvinfo : EIATTR_SPARSE_MMA_MASK
	.align		4
.L_7:
        /*0008*/ 	.byte	0x03, 0x50
        /*000a*/ 	.short	0x0000


	//----- nvinfo : EIATTR_MAXREG_COUNT
	.align		4
        /*000c*/ 	.byte	0x03, 0x1b
        /*000e*/ 	.short	0x00ff


	//----- nvinfo : EIATTR_MERCURY_ISA_VERSION
	.align		4
        /*0010*/ 	.byte	0x03, 0x5f
        /*0012*/ 	.short	0x0101


	//----- nvinfo : EIATTR_VRC_CTA_INIT_COUNT
	.align		4
        /*0014*/ 	.byte	0x02, 0x4a
	.zero		1
	.zero		1


	//----- nvinfo : EIATTR_EXIT_INSTR_OFFSETS
	.align		4
        /*0018*/ 	.byte	0x04, 0x1c
        /*001a*/ 	.short	(.L_9 - .L_8)


	//   ....[0]....
.L_8:
        /*001c*/ 	.word	0x00000010


	//----- nvinfo : EIATTR_SW_WAR
	.align		4
.L_9:
        /*0020*/ 	.byte	0x04, 0x36
        /*0022*/ 	.short	(.L_11 - .L_10)
.L_10:
        /*0024*/ 	.word	0x00000008
.L_11:


//--------------------- .nv.callgraph             --------------------------
	.section	.nv.callgraph,"",@"SHT_CUDA_CALLGRAPH"
	.align	4
	.sectionentsize	8
	.align		4
        /*0000*/ 	.word	0x00000000
	.align		4
        /*0004*/ 	.word	0xffffffff
	.align		4
        /*0008*/ 	.word	0x00000000
	.align		4
        /*000c*/ 	.word	0xfffffffe
	.align		4
        /*0010*/ 	.word	0x00000000
	.align		4
        /*0014*/ 	.word	0xfffffffd
	.align		4
        /*0018*/ 	.word	0x00000000
	.align		4
        /*001c*/ 	.word	0xfffffffc


//--------------------- .text._Z9map_framev       --------------------------
	.section	.text._Z9map_framev,"ax",@progbits
	.align	128
        .global         _Z9map_framev
        .type           _Z9map_framev,@function
        .size           _Z9map_framev,(.L_x_1 - _Z9map_framev)
        .other          _Z9map_framev,@"STO_CUDA_ENTRY STV_DEFAULT"
_Z9map_framev:
.text._Z9map_framev:
[----:B------:R-:W-:Y:S01]  /*0000*/  LDC R1, c[0x0][0x37c] ;  /* 0x0000df00ff017b82 */ /* 0x000fe20000000800 */
[----:B------:R-:W-:Y:S05]  /*0010*/  EXIT ;  /* 0x000000000000794d */ /* 0x000fea0003800000 */
.L_x_0:
[----:B------:R-:W-:-:S00]  /*0020*/  BRA `(.L_x_0) ;  /* 0xfffffffc00fc7947 */ /* 0x000fc0000383ffff */
[----:B------:R-:W-:-:S00]  /*0030*/  NOP ;  /* 0x0000000000007918 */ /* 0x000fc00000000000 */
        /* <DEDUP_REMOVED lines=12> */
.L_x_1:


//--------------------- .nv.shared.reserved.0     --------------------------
	.section	.nv.shared.reserved.0,"aw",@nobits
	.weak		__nv_reservedSMEM_offset_0_alias
	.size		__nv_reservedSMEM_offset_0_alias, 0, 64
	.other		__nv_reservedSMEM_offset_0_alias,@"STO_CUDA_RESERVED_SHARED STV_DEFAULT"
__nv_reservedSMEM_offset_0_alias:
	.zero		0
	.zero		64


//--------------------- .nv.constant0._Z9map_framev --------------------------
	.section	.nv.constant0._Z9map_framev,"a",@progbits
	.sectionflags	@""
	.align	4
.nv.constant0._Z9map_framev:
	.zero		896


//--------------------- SYMBOLS --------------------------

	.type		.nv.reservedSmem.offset0,@object
	.size		.nv.reservedSmem.offset0,0x4
